//
// Generated by NVIDIA NVVM Compiler
//
// Compiler Build ID: CL-36424714
// Cuda compilation tools, release 13.0, V13.0.88
// Based on NVVM 20.0.0
//

.version 9.0
.target sm_100
.address_size 64

	// .globl	_Z11sgemm_naiveiiiPKfS0_Pf

.visible .entry _Z11sgemm_naiveiiiPKfS0_Pf(
	.param .u32 _Z11sgemm_naiveiiiPKfS0_Pf_param_0,
	.param .u32 _Z11sgemm_naiveiiiPKfS0_Pf_param_1,
	.param .u32 _Z11sgemm_naiveiiiPKfS0_Pf_param_2,
	.param .u64 .ptr .align 1 _Z11sgemm_naiveiiiPKfS0_Pf_param_3,
	.param .u64 .ptr .align 1 _Z11sgemm_naiveiiiPKfS0_Pf_param_4,
	.param .u64 .ptr .align 1 _Z11sgemm_naiveiiiPKfS0_Pf_param_5
)
{


	ret;

}


// ===== COMPILED SASS (sm_100) =====

	.target	sm_100

	.elftype	@"ET_EXEC"


//--------------------- .note.nv.tkinfo           --------------------------
	.section	.note.nv.tkinfo,"",@"SHT_NOTE"
	.sectionflags	@"SHF_NOTE_NV_TKINFO"
	.tkinfo
        /*0018*/ 	.word	0x00000002
        /*0030*/ 	.string	""
        /*0030*/ 	.string	"ptxas"
        /*0030*/ 	.string	"Cuda compilation tools, release 13.0, V13.0.88"
        /*0030*/ 	.string	"Build cuda_13.0.r13.0/compiler.36424714_0"
        /*0030*/ 	.string	"-arch sm_100 -m 64 "



//--------------------- .note.nv.cuinfo           --------------------------
	.section	.note.nv.cuinfo,"",@"SHT_NOTE"
	.sectionflags	@"SHF_NOTE_NV_CUINFO"
        /*0018*/ 	.short	0x0002
        /*001a*/ 	.short	0x0064
        /*001c*/ 	.short	0x0082
	.zero		2


//--------------------- .nv.info                  --------------------------
	.section	.nv.info,"",@"SHT_CUDA_INFO"
	.align	4


	//----- nvinfo : EIATTR_REGCOUNT
	.align		4
        /*0000*/ 	.byte	0x04, 0x2f
        /*0002*/ 	.short	(.L_1 - .L_0)
	.align		4
.L_0:
        /*0004*/ 	.word	index@(_Z11sgemm_naiveiiiPKfS0_Pf)
        /*0008*/ 	.word	0x00000004


	//----- nvinfo : EIATTR_FRAME_SIZE
	.align		4
.L_1:
        /*000c*/ 	.byte	0x04, 0x11
        /*000e*/ 	.short	(.L_3 - .L_2)
	.align		4
.L_2:
        /*0010*/ 	.word	index@(_Z11sgemm_naiveiiiPKfS0_Pf)
        /*0014*/ 	.word	0x00000000


	//----- nvinfo : EIATTR_MIN_STACK_SIZE
	.align		4
.L_3:
        /*0018*/ 	.byte	0x04, 0x12
        /*001a*/ 	.short	(.L_5 - .L_4)
	.align		4
.L_4:
        /*001c*/ 	.word	index@(_Z11sgemm_naiveiiiPKfS0_Pf)
        /*0020*/ 	.word	0x00000000
.L_5:


//--------------------- .nv.compat                --------------------------
	.section	.nv.compat,"",@"SHT_CUDA_COMPAT_INFO"
	.align	4
        /*0000*/ 	.byte	0x02, 0x09, 0x00, 0x00, 0x02, 0x02, 0x01, 0x00, 0x02, 0x05, 0x05, 0x00, 0x03, 0x07, 0x01, 0x01
        /*0010*/ 	.byte	0x02, 0x03, 0x00, 0x00, 0x02, 0x06, 0x01, 0x00, 0x04, 0x0b, 0x08, 0x00, 0x09, 0x00, 0x00, 0x00
        /*0020*/ 	.byte	0x00, 0x00, 0x00, 0x00


//--------------------- .nv.info._Z11sgemm_naiveiiiPKfS0_Pf --------------------------
	.section	.nv.info._Z11sgemm_naiveiiiPKfS0_Pf,"",@"SHT_CUDA_INFO"
	.sectionflags	@""
	.align	4


	//----- nvinfo : EIATTR_CUDA_API_VERSION
	.align		4
        /*0000*/ 	.byte	0x04, 0x37
        /*0002*/ 	.short	(.L_7 - .L_6)
.L_6:
        /*0004*/ 	.word	0x00000082


	//----- nvinfo : EIATTR_KPARAM_INFO
	.align		4
.L_7:
        /*0008*/ 	.byte	0x04, 0x17
        /*000a*/ 	.short	(.L_9 - .L_8)
.L_8:
        /*000c*/ 	.word	0x00000000
        /*0010*/ 	.short	0x0005
        /*0012*/ 	.short	0x0020
        /*0014*/ 	.byte	0x00, 0xf5, 0x21, 0x00


	//----- nvinfo : EIATTR_KPARAM_INFO
	.align		4
.L_9:
        /*0018*/ 	.byte	0x04, 0x17
        /*001a*/ 	.short	(.L_11 - .L_10)
.L_10:
        /*001c*/ 	.word	0x00000000
        /*0020*/ 	.short	0x0004
        /*0022*/ 	.short	0x0018
        /*0024*/ 	.byte	0x00, 0xf5, 0x21, 0x00


	//----- nvinfo : EIATTR_KPARAM_INFO
	.align		4
.L_11:
        /*0028*/ 	.byte	0x04, 0x17
        /*002a*/ 	.short	(.L_13 - .L_12)
.L_12:
        /*002c*/ 	.word	0x00000000
        /*0030*/ 	.short	0x0003
        /*0032*/ 	.short	0x0010
        /*0034*/ 	.byte	0x00, 0xf5, 0x21, 0x00


	//----- nvinfo : EIATTR_KPARAM_INFO
	.align		4
.L_13:
        /*0038*/ 	.byte	0x04, 0x17
        /*003a*/ 	.short	(.L_15 - .L_14)
.L_14:
        /*003c*/ 	.word	0x00000000
        /*0040*/ 	.short	0x0002
        /*0042*/ 	.short	0x0008
        /*0044*/ 	.byte	0x00, 0xf0, 0x11, 0x00


	//----- nvinfo : EIATTR_KPARAM_INFO
	.align		4
.L_15:
        /*0048*/ 	.byte	0x04, 0x17
        /*004a*/ 	.short	(.L_17 - .L_16)
.L_16:
        /*004c*/ 	.word	0x00000000
        /*0050*/ 	.short	0x0001
        /*0052*/ 	.short	0x0004
        /*0054*/ 	.byte	0x00, 0xf0, 0x11, 0x00


	//----- nvinfo : EIATTR_KPARAM_INFO
	.align		4
.L_17:
        /*0058*/ 	.byte	0x04, 0x17
        /*005a*/ 	.short	(.L_19 - .L_18)
.L_18:
        /*005c*/ 	.word	0x00000000
        /*0060*/ 	.short	0x0000
        /*0062*/ 	.short	0x0000
        /*0064*/ 	.byte	0x00, 0xf0, 0x11, 0x00


	//----- nvinfo : EIATTR_SPARSE_MMA_MASK
	.align		4
.L_19:
        /*0068*/ 	.byte	0x03, 0x50
        /*006a*/ 	.short	0x0000


	//----- nvinfo : EIATTR_MAXREG_COUNT
	.align		4
        /*006c*/ 	.byte	0x03, 0x1b
        /*006e*/ 	.short	0x00ff


	//----- nvinfo : EIATTR_MERCURY_ISA_VERSION
	.align		4
        /*0070*/ 	.byte	0x03, 0x5f
        /*0072*/ 	.short	0x0101


	//----- nvinfo : EIATTR_VRC_CTA_INIT_COUNT
	.align		4
        /*0074*/ 	.byte	0x02, 0x4a
	.zero		1
	.zero		1


	//----- nvinfo : EIATTR_EXIT_INSTR_OFFSETS
	.align		4
        /*0078*/ 	.byte	0x04, 0x1c
        /*007a*/ 	.short	(.L_21 - .L_20)


	//   ....[0]....
.L_20:
        /*007c*/ 	.word	0x00000010


	//----- nvinfo : EIATTR_CBANK_PARAM_SIZE
	.align		4
.L_21:
        /*0080*/ 	.byte	0x03, 0x19
        /*0082*/ 	.short	0x0028


	//----- nvinfo : EIATTR_PARAM_CBANK
	.align		4
        /*0084*/ 	.byte	0x04, 0x0a
        /*0086*/ 	.short	(.L_23 - .L_22)
	.align		4
.L_22:
        /*0088*/ 	.word	index@(.nv.constant0._Z11sgemm_naiveiiiPKfS0_Pf)
        /*008c*/ 	.short	0x0380
        /*008e*/ 	.short	0x0028


	//----- nvinfo : EIATTR_SW_WAR
	.align		4
.L_23:
        /*0090*/ 	.byte	0x04, 0x36
        /*0092*/ 	.short	(.L_25 - .L_24)
.L_24:
        /*0094*/ 	.word	0x00000008
.L_25:


//--------------------- .nv.callgraph             --------------------------
	.section	.nv.callgraph,"",@"SHT_CUDA_CALLGRAPH"
	.align	4
	.sectionentsize	8
	.align		4
        /*0000*/ 	.word	0x00000000
	.align		4
        /*0004*/ 	.word	0xffffffff
	.align		4
        /*0008*/ 	.word	0x00000000
	.align		4
        /*000c*/ 	.word	0xfffffffe
	.align		4
        /*0010*/ 	.word	0x00000000
	.align		4
        /*0014*/ 	.word	0xfffffffd
	.align		4
        /*0018*/ 	.word	0x00000000
	.align		4
        /*001c*/ 	.word	0xfffffffc


//--------------------- .text._Z11sgemm_naiveiiiPKfS0_Pf --------------------------
	.section	.text._Z11sgemm_naiveiiiPKfS0_Pf,"ax",@progbits
	.align	128
        .global         _Z11sgemm_naiveiiiPKfS0_Pf
        .type           _Z11sgemm_naiveiiiPKfS0_Pf,@function
        .size           _Z11sgemm_naiveiiiPKfS0_Pf,(.L_x_1 - _Z11sgemm_naiveiiiPKfS0_Pf)
        .other          _Z11sgemm_naiveiiiPKfS0_Pf,@"STO_CUDA_ENTRY STV_DEFAULT"
_Z11sgemm_naiveiiiPKfS0_Pf:
.text._Z11sgemm_naiveiiiPKfS0_Pf:
[----:B------:R-:W-:Y:S01]  /*0000*/  LDC R1, c[0x0][0x37c] ;  /* 0x0000df00ff017b82 */ /* 0x000fe20000000800 */
[----:B------:R-:W-:Y:S05]  /*0010*/  EXIT ;  /* 0x000000000000794d */ /* 0x000fea0003800000 */
.L_x_0:
[----:B------:R-:W-:-:S00]  /*0020*/  BRA `(.L_x_0) ;  /* 0xfffffffc00fc7947 */ /* 0x000fc0000383ffff */
[----:B------:R-:W-:-:S00]  /*0030*/  NOP ;  /* 0x0000000000007918 */ /* 0x000fc00000000000 */
        /* <DEDUP_REMOVED lines=12> */
.L_x_1:


//--------------------- .nv.shared.reserved.0     --------------------------
	.section	.nv.shared.reserved.0,"aw",@nobits
	.weak		__nv_reservedSMEM_offset_0_alias
	.size		__nv_reservedSMEM_offset_0_alias, 0, 64
	.other		__nv_reservedSMEM_offset_0_alias,@"STO_CUDA_RESERVED_SHARED STV_DEFAULT"
__nv_reservedSMEM_offset_0_alias:
	.zero		0
	.zero		64


//--------------------- .nv.constant0._Z11sgemm_naiveiiiPKfS0_Pf --------------------------
	.section	.nv.constant0._Z11sgemm_naiveiiiPKfS0_Pf,"a",@progbits
	.sectionflags	@""
	.align	4
.nv.constant0._Z11sgemm_naiveiiiPKfS0_Pf:
	.zero		936


//--------------------- SYMBOLS --------------------------

	.type		.nv.reservedSmem.offset0,@object
	.size		.nv.reservedSmem.offset0,0x4
